//
// Generated by NVIDIA NVVM Compiler
//
// Compiler Build ID: CL-36424714
// Cuda compilation tools, release 13.0, V13.0.88
// Based on NVVM 20.0.0
//

.version 9.0
.target sm_100
.address_size 64

	// .globl	_Z14compute_hashesPfS_P6ulong2iiii

.visible .entry _Z14compute_hashesPfS_P6ulong2iiii(
	.param .u64 .ptr .align 1 _Z14compute_hashesPfS_P6ulong2iiii_param_0,
	.param .u64 .ptr .align 1 _Z14compute_hashesPfS_P6ulong2iiii_param_1,
	.param .u64 .ptr .align 1 _Z14compute_hashesPfS_P6ulong2iiii_param_2,
	.param .u32 _Z14compute_hashesPfS_P6ulong2iiii_param_3,
	.param .u32 _Z14compute_hashesPfS_P6ulong2iiii_param_4,
	.param .u32 _Z14compute_hashesPfS_P6ulong2iiii_param_5,
	.param .u32 _Z14compute_hashesPfS_P6ulong2iiii_param_6
)
{
	.reg .pred 	%p<15>;
	.reg .b32 	%r<44>;
	.reg .b32 	%f<115>;
	.reg .b64 	%rd<55>;

	ld.param.u64 	%rd12, [_Z14compute_hashesPfS_P6ulong2iiii_param_0];
	ld.param.u64 	%rd13, [_Z14compute_hashesPfS_P6ulong2iiii_param_1];
	ld.param.u64 	%rd11, [_Z14compute_hashesPfS_P6ulong2iiii_param_2];
	ld.param.u32 	%r20, [_Z14compute_hashesPfS_P6ulong2iiii_param_3];
	ld.param.u32 	%r21, [_Z14compute_hashesPfS_P6ulong2iiii_param_4];
	ld.param.u32 	%r23, [_Z14compute_hashesPfS_P6ulong2iiii_param_5];
	ld.param.u32 	%r22, [_Z14compute_hashesPfS_P6ulong2iiii_param_6];
	cvta.to.global.u64 	%rd1, %rd12;
	cvta.to.global.u64 	%rd2, %rd13;
	mov.u32 	%r24, %tid.x;
	mov.u32 	%r25, %ctaid.x;
	mov.u32 	%r26, %ntid.x;
	mad.lo.s32 	%r1, %r25, %r26, %r24;
	setp.ge.s32 	%p1, %r1, %r23;
	@%p1 bra 	$L__BB0_19;
	setp.lt.s32 	%p2, %r20, 1;
	mov.b64 	%rd54, 0;
	@%p2 bra 	$L__BB0_18;
	setp.lt.s32 	%p3, %r21, 1;
	mul.lo.s32 	%r2, %r21, %r1;
	@%p3 bra 	$L__BB0_18;
	and.b32  	%r3, %r21, 15;
	and.b32  	%r4, %r21, 7;
	and.b32  	%r5, %r21, 2147483632;
	and.b32  	%r6, %r21, 3;
	neg.s32 	%r7, %r5;
	mov.b64 	%rd54, 0;
	mov.b32 	%r38, 0;
$L__BB0_4:
	setp.lt.u32 	%p4, %r21, 16;
	mul.lo.s32 	%r9, %r38, %r20;
	mov.f32 	%f114, 0f00000000;
	mov.b32 	%r42, 0;
	@%p4 bra 	$L__BB0_7;
	mul.wide.u32 	%rd17, %r9, 4;
	add.s64 	%rd18, %rd2, %rd17;
	add.s64 	%rd53, %rd18, 32;
	mov.f32 	%f114, 0f00000000;
	mov.u32 	%r39, %r2;
	mov.u32 	%r40, %r7;
$L__BB0_6:
	.pragma "nounroll";
	mul.wide.s32 	%rd19, %r39, 4;
	add.s64 	%rd20, %rd1, %rd19;
	ld.global.f32 	%f18, [%rd53+-32];
	ld.global.f32 	%f19, [%rd20];
	fma.rn.f32 	%f20, %f18, %f19, %f114;
	ld.global.f32 	%f21, [%rd53+-28];
	ld.global.f32 	%f22, [%rd20+4];
	fma.rn.f32 	%f23, %f21, %f22, %f20;
	ld.global.f32 	%f24, [%rd53+-24];
	ld.global.f32 	%f25, [%rd20+8];
	fma.rn.f32 	%f26, %f24, %f25, %f23;
	ld.global.f32 	%f27, [%rd53+-20];
	ld.global.f32 	%f28, [%rd20+12];
	fma.rn.f32 	%f29, %f27, %f28, %f26;
	ld.global.f32 	%f30, [%rd53+-16];
	ld.global.f32 	%f31, [%rd20+16];
	fma.rn.f32 	%f32, %f30, %f31, %f29;
	ld.global.f32 	%f33, [%rd53+-12];
	ld.global.f32 	%f34, [%rd20+20];
	fma.rn.f32 	%f35, %f33, %f34, %f32;
	ld.global.f32 	%f36, [%rd53+-8];
	ld.global.f32 	%f37, [%rd20+24];
	fma.rn.f32 	%f38, %f36, %f37, %f35;
	ld.global.f32 	%f39, [%rd53+-4];
	ld.global.f32 	%f40, [%rd20+28];
	fma.rn.f32 	%f41, %f39, %f40, %f38;
	ld.global.f32 	%f42, [%rd53];
	ld.global.f32 	%f43, [%rd20+32];
	fma.rn.f32 	%f44, %f42, %f43, %f41;
	ld.global.f32 	%f45, [%rd53+4];
	ld.global.f32 	%f46, [%rd20+36];
	fma.rn.f32 	%f47, %f45, %f46, %f44;
	ld.global.f32 	%f48, [%rd53+8];
	ld.global.f32 	%f49, [%rd20+40];
	fma.rn.f32 	%f50, %f48, %f49, %f47;
	ld.global.f32 	%f51, [%rd53+12];
	ld.global.f32 	%f52, [%rd20+44];
	fma.rn.f32 	%f53, %f51, %f52, %f50;
	ld.global.f32 	%f54, [%rd53+16];
	ld.global.f32 	%f55, [%rd20+48];
	fma.rn.f32 	%f56, %f54, %f55, %f53;
	ld.global.f32 	%f57, [%rd53+20];
	ld.global.f32 	%f58, [%rd20+52];
	fma.rn.f32 	%f59, %f57, %f58, %f56;
	ld.global.f32 	%f60, [%rd53+24];
	ld.global.f32 	%f61, [%rd20+56];
	fma.rn.f32 	%f62, %f60, %f61, %f59;
	ld.global.f32 	%f63, [%rd53+28];
	ld.global.f32 	%f64, [%rd20+60];
	fma.rn.f32 	%f114, %f63, %f64, %f62;
	add.s32 	%r40, %r40, 16;
	add.s64 	%rd53, %rd53, 64;
	add.s32 	%r39, %r39, 16;
	setp.ne.s32 	%p5, %r40, 0;
	mov.u32 	%r42, %r5;
	@%p5 bra 	$L__BB0_6;
$L__BB0_7:
	setp.eq.s32 	%p6, %r3, 0;
	@%p6 bra 	$L__BB0_17;
	add.s32 	%r29, %r3, -1;
	setp.lt.u32 	%p7, %r29, 7;
	@%p7 bra 	$L__BB0_10;
	add.s32 	%r30, %r42, %r9;
	mul.wide.u32 	%rd21, %r30, 4;
	add.s64 	%rd22, %rd2, %rd21;
	ld.global.f32 	%f66, [%rd22];
	add.s32 	%r31, %r42, %r2;
	mul.wide.s32 	%rd23, %r31, 4;
	add.s64 	%rd24, %rd1, %rd23;
	ld.global.f32 	%f67, [%rd24];
	fma.rn.f32 	%f68, %f66, %f67, %f114;
	cvt.u64.u32 	%rd25, %r9;
	cvt.u64.u32 	%rd26, %r42;
	add.s64 	%rd27, %rd26, %rd25;
	shl.b64 	%rd28, %rd27, 2;
	add.s64 	%rd29, %rd2, %rd28;
	ld.global.f32 	%f69, [%rd29+4];
	ld.global.f32 	%f70, [%rd24+4];
	fma.rn.f32 	%f71, %f69, %f70, %f68;
	ld.global.f32 	%f72, [%rd29+8];
	ld.global.f32 	%f73, [%rd24+8];
	fma.rn.f32 	%f74, %f72, %f73, %f71;
	ld.global.f32 	%f75, [%rd29+12];
	ld.global.f32 	%f76, [%rd24+12];
	fma.rn.f32 	%f77, %f75, %f76, %f74;
	ld.global.f32 	%f78, [%rd29+16];
	ld.global.f32 	%f79, [%rd24+16];
	fma.rn.f32 	%f80, %f78, %f79, %f77;
	ld.global.f32 	%f81, [%rd29+20];
	ld.global.f32 	%f82, [%rd24+20];
	fma.rn.f32 	%f83, %f81, %f82, %f80;
	ld.global.f32 	%f84, [%rd29+24];
	ld.global.f32 	%f85, [%rd24+24];
	fma.rn.f32 	%f86, %f84, %f85, %f83;
	ld.global.f32 	%f87, [%rd29+28];
	ld.global.f32 	%f88, [%rd24+28];
	fma.rn.f32 	%f114, %f87, %f88, %f86;
	add.s32 	%r42, %r42, 8;
$L__BB0_10:
	setp.eq.s32 	%p8, %r4, 0;
	@%p8 bra 	$L__BB0_17;
	add.s32 	%r32, %r4, -1;
	setp.lt.u32 	%p9, %r32, 3;
	@%p9 bra 	$L__BB0_13;
	add.s32 	%r33, %r42, %r9;
	mul.wide.u32 	%rd30, %r33, 4;
	add.s64 	%rd31, %rd2, %rd30;
	ld.global.f32 	%f90, [%rd31];
	add.s32 	%r34, %r42, %r2;
	mul.wide.s32 	%rd32, %r34, 4;
	add.s64 	%rd33, %rd1, %rd32;
	ld.global.f32 	%f91, [%rd33];
	fma.rn.f32 	%f92, %f90, %f91, %f114;
	cvt.u64.u32 	%rd34, %r9;
	cvt.u64.u32 	%rd35, %r42;
	add.s64 	%rd36, %rd35, %rd34;
	shl.b64 	%rd37, %rd36, 2;
	add.s64 	%rd38, %rd2, %rd37;
	ld.global.f32 	%f93, [%rd38+4];
	ld.global.f32 	%f94, [%rd33+4];
	fma.rn.f32 	%f95, %f93, %f94, %f92;
	ld.global.f32 	%f96, [%rd38+8];
	ld.global.f32 	%f97, [%rd33+8];
	fma.rn.f32 	%f98, %f96, %f97, %f95;
	ld.global.f32 	%f99, [%rd38+12];
	ld.global.f32 	%f100, [%rd33+12];
	fma.rn.f32 	%f114, %f99, %f100, %f98;
	add.s32 	%r42, %r42, 4;
$L__BB0_13:
	setp.eq.s32 	%p10, %r6, 0;
	@%p10 bra 	$L__BB0_17;
	setp.eq.s32 	%p11, %r6, 1;
	add.s32 	%r35, %r42, %r9;
	mul.wide.u32 	%rd39, %r35, 4;
	add.s64 	%rd40, %rd2, %rd39;
	ld.global.f32 	%f101, [%rd40];
	add.s32 	%r36, %r42, %r2;
	mul.wide.s32 	%rd41, %r36, 4;
	add.s64 	%rd7, %rd1, %rd41;
	ld.global.f32 	%f102, [%rd7];
	fma.rn.f32 	%f114, %f101, %f102, %f114;
	@%p11 bra 	$L__BB0_17;
	setp.eq.s32 	%p12, %r6, 2;
	cvt.u64.u32 	%rd42, %r9;
	cvt.u64.u32 	%rd43, %r42;
	add.s64 	%rd44, %rd43, %rd42;
	shl.b64 	%rd45, %rd44, 2;
	add.s64 	%rd8, %rd2, %rd45;
	ld.global.f32 	%f103, [%rd8+4];
	ld.global.f32 	%f104, [%rd7+4];
	fma.rn.f32 	%f114, %f103, %f104, %f114;
	@%p12 bra 	$L__BB0_17;
	ld.global.f32 	%f105, [%rd8+8];
	ld.global.f32 	%f106, [%rd7+8];
	fma.rn.f32 	%f114, %f105, %f106, %f114;
$L__BB0_17:
	setp.gt.f32 	%p13, %f114, 0f00000000;
	selp.u64 	%rd46, 1, 0, %p13;
	add.s64 	%rd47, %rd54, %rd46;
	shl.b64 	%rd54, %rd47, 1;
	add.s32 	%r38, %r38, 1;
	setp.ne.s32 	%p14, %r38, %r20;
	@%p14 bra 	$L__BB0_4;
$L__BB0_18:
	add.s32 	%r37, %r22, %r1;
	cvt.s64.s32 	%rd48, %r37;
	cvta.to.global.u64 	%rd49, %rd11;
	mul.wide.s32 	%rd50, %r1, 16;
	add.s64 	%rd51, %rd49, %rd50;
	st.global.v2.u64 	[%rd51], {%rd54, %rd48};
$L__BB0_19:
	ret;

}
	// .globl	_Z19pairwise_similarityP6ulong2S0_Pfii
.visible .entry _Z19pairwise_similarityP6ulong2S0_Pfii(
	.param .u64 .ptr .align 1 _Z19pairwise_similarityP6ulong2S0_Pfii_param_0,
	.param .u64 .ptr .align 1 _Z19pairwise_similarityP6ulong2S0_Pfii_param_1,
	.param .u64 .ptr .align 1 _Z19pairwise_similarityP6ulong2S0_Pfii_param_2,
	.param .u32 _Z19pairwise_similarityP6ulong2S0_Pfii_param_3,
	.param .u32 _Z19pairwise_similarityP6ulong2S0_Pfii_param_4
)
{
	.reg .pred 	%p<5>;
	.reg .b32 	%r<10>;
	.reg .b32 	%f<9>;
	.reg .b64 	%rd<20>;
	.reg .b64 	%fd<4>;

	ld.param.u64 	%rd4, [_Z19pairwise_similarityP6ulong2S0_Pfii_param_0];
	ld.param.u64 	%rd5, [_Z19pairwise_similarityP6ulong2S0_Pfii_param_1];
	ld.param.u64 	%rd6, [_Z19pairwise_similarityP6ulong2S0_Pfii_param_2];
	ld.param.u32 	%r2, [_Z19pairwise_similarityP6ulong2S0_Pfii_param_3];
	ld.param.u32 	%r3, [_Z19pairwise_similarityP6ulong2S0_Pfii_param_4];
	mov.u32 	%r4, %tid.x;
	mov.u32 	%r5, %ctaid.x;
	mov.u32 	%r6, %ntid.x;
	mad.lo.s32 	%r1, %r5, %r6, %r4;
	mul.lo.s32 	%r7, %r3, %r2;
	setp.ge.s32 	%p1, %r1, %r7;
	@%p1 bra 	$L__BB1_6;
	cvta.to.global.u64 	%rd7, %rd4;
	cvta.to.global.u64 	%rd8, %rd5;
	div.s32 	%r8, %r1, %r3;
	mul.wide.s32 	%rd9, %r8, 16;
	add.s64 	%rd10, %rd7, %rd9;
	ld.global.u64 	%rd11, [%rd10];
	rem.s32 	%r9, %r1, %r2;
	mul.wide.s32 	%rd12, %r9, 16;
	add.s64 	%rd13, %rd8, %rd12;
	ld.global.u64 	%rd14, [%rd13];
	xor.b64  	%rd19, %rd14, %rd11;
	setp.eq.s64 	%p2, %rd14, %rd11;
	mov.f32 	%f8, 0f00000000;
	@%p2 bra 	$L__BB1_5;
	mov.f32 	%f7, 0f00000000;
$L__BB1_3:
	and.b64  	%rd15, %rd19, 1;
	setp.eq.b64 	%p3, %rd15, 1;
	selp.f64 	%fd1, 0d3FF0000000000000, 0d0000000000000000, %p3;
	cvt.f64.f32 	%fd2, %f7;
	add.f64 	%fd3, %fd1, %fd2;
	cvt.rn.f32.f64 	%f7, %fd3;
	shr.u64 	%rd3, %rd19, 1;
	setp.gt.u64 	%p4, %rd19, 1;
	mov.u64 	%rd19, %rd3;
	@%p4 bra 	$L__BB1_3;
	mul.f32 	%f8, %f7, 0f3C800000;
$L__BB1_5:
	cvta.to.global.u64 	%rd16, %rd6;
	mul.wide.s32 	%rd17, %r1, 4;
	add.s64 	%rd18, %rd16, %rd17;
	st.global.f32 	[%rd18], %f8;
$L__BB1_6:
	ret;

}


// ===== COMPILED SASS (sm_100) =====

	.target	sm_100

	.elftype	@"ET_EXEC"


//--------------------- .note.nv.tkinfo           --------------------------
	.section	.note.nv.tkinfo,"",@"SHT_NOTE"
	.sectionflags	@"SHF_NOTE_NV_TKINFO"
	.tkinfo
        /*0018*/ 	.word	0x00000002
        /*0030*/ 	.string	""
        /*0030*/ 	.string	"ptxas"
        /*0030*/ 	.string	"Cuda compilation tools, release 13.0, V13.0.88"
        /*0030*/ 	.string	"Build cuda_13.0.r13.0/compiler.36424714_0"
        /*0030*/ 	.string	"-arch sm_100 -m 64 "



//--------------------- .note.nv.cuinfo           --------------------------
	.section	.note.nv.cuinfo,"",@"SHT_NOTE"
	.sectionflags	@"SHF_NOTE_NV_CUINFO"
        /*0018*/ 	.short	0x0002
        /*001a*/ 	.short	0x0064
        /*001c*/ 	.short	0x0082
	.zero		2


//--------------------- .nv.info                  --------------------------
	.section	.nv.info,"",@"SHT_CUDA_INFO"
	.align	4


	//----- nvinfo : EIATTR_REGCOUNT
	.align		4
        /*0000*/ 	.byte	0x04, 0x2f
        /*0002*/ 	.short	(.L_1 - .L_0)
	.align		4
.L_0:
        /*0004*/ 	.word	index@(_Z14compute_hashesPfS_P6ulong2iiii)
        /*0008*/ 	.word	0x00000020


	//----- nvinfo : EIATTR_FRAME_SIZE
	.align		4
.L_1:
        /*000c*/ 	.byte	0x04, 0x11
        /*000e*/ 	.short	(.L_3 - .L_2)
	.align		4
.L_2:
        /*0010*/ 	.word	index@(_Z14compute_hashesPfS_P6ulong2iiii)
        /*0014*/ 	.word	0x00000000


	//----- nvinfo : EIATTR_REGCOUNT
	.align		4
.L_3:
        /*0018*/ 	.byte	0x04, 0x2f
        /*001a*/ 	.short	(.L_5 - .L_4)
	.align		4
.L_4:
        /*001c*/ 	.word	index@(_Z19pairwise_similarityP6ulong2S0_Pfii)
        /*0020*/ 	.word	0x00000012


	//----- nvinfo : EIATTR_FRAME_SIZE
	.align		4
.L_5:
        /*0024*/ 	.byte	0x04, 0x11
        /*0026*/ 	.short	(.L_7 - .L_6)
	.align		4
.L_6:
        /*0028*/ 	.word	index@(_Z19pairwise_similarityP6ulong2S0_Pfii)
        /*002c*/ 	.word	0x00000000


	//----- nvinfo : EIATTR_MIN_STACK_SIZE
	.align		4
.L_7:
        /*0030*/ 	.byte	0x04, 0x12
        /*0032*/ 	.short	(.L_9 - .L_8)
	.align		4
.L_8:
        /*0034*/ 	.word	index@(_Z19pairwise_similarityP6ulong2S0_Pfii)
        /*0038*/ 	.word	0x00000000


	//----- nvinfo : EIATTR_MIN_STACK_SIZE
	.align		4
.L_9:
        /*003c*/ 	.byte	0x04, 0x12
        /*003e*/ 	.short	(.L_11 - .L_10)
	.align		4
.L_10:
        /*0040*/ 	.word	index@(_Z14compute_hashesPfS_P6ulong2iiii)
        /*0044*/ 	.word	0x00000000
.L_11:


//--------------------- .nv.compat                --------------------------
	.section	.nv.compat,"",@"SHT_CUDA_COMPAT_INFO"
	.align	4
        /*0000*/ 	.byte	0x02, 0x09, 0x00, 0x00, 0x02, 0x02, 0x01, 0x00, 0x02, 0x05, 0x05, 0x00, 0x03, 0x07, 0x01, 0x01
        /*0010*/ 	.byte	0x02, 0x03, 0x00, 0x00, 0x02, 0x06, 0x01, 0x00, 0x04, 0x0b, 0x08, 0x00, 0x01, 0x00, 0x00, 0x00
        /*0020*/ 	.byte	0x00, 0x00, 0x00, 0x00


//--------------------- .nv.info._Z19pairwise_similarityP6ulong2S0_Pfii --------------------------
	.section	.nv.info._Z19pairwise_similarityP6ulong2S0_Pfii,"",@"SHT_CUDA_INFO"
	.sectionflags	@""
	.align	4


	//----- nvinfo : EIATTR_CUDA_API_VERSION
	.align		4
        /*0000*/ 	.byte	0x04, 0x37
        /*0002*/ 	.short	(.L_13 - .L_12)
.L_12:
        /*0004*/ 	.word	0x00000082


	//----- nvinfo : EIATTR_KPARAM_INFO
	.align		4
.L_13:
        /*0008*/ 	.byte	0x04, 0x17
        /*000a*/ 	.short	(.L_15 - .L_14)
.L_14:
        /*000c*/ 	.word	0x00000000
        /*0010*/ 	.short	0x0004
        /*0012*/ 	.short	0x001c
        /*0014*/ 	.byte	0x00, 0xf0, 0x11, 0x00


	//----- nvinfo : EIATTR_KPARAM_INFO
	.align		4
.L_15:
        /*0018*/ 	.byte	0x04, 0x17
        /*001a*/ 	.short	(.L_17 - .L_16)
.L_16:
        /*001c*/ 	.word	0x00000000
        /*0020*/ 	.short	0x0003
        /*0022*/ 	.short	0x0018
        /*0024*/ 	.byte	0x00, 0xf0, 0x11, 0x00


	//----- nvinfo : EIATTR_KPARAM_INFO
	.align		4
.L_17:
        /*0028*/ 	.byte	0x04, 0x17
        /*002a*/ 	.short	(.L_19 - .L_18)
.L_18:
        /*002c*/ 	.word	0x00000000
        /*0030*/ 	.short	0x0002
        /*0032*/ 	.short	0x0010
        /*0034*/ 	.byte	0x00, 0xf5, 0x21, 0x00


	//----- nvinfo : EIATTR_KPARAM_INFO
	.align		4
.L_19:
        /*0038*/ 	.byte	0x04, 0x17
        /*003a*/ 	.short	(.L_21 - .L_20)
.L_20:
        /*003c*/ 	.word	0x00000000
        /*0040*/ 	.short	0x0001
        /*0042*/ 	.short	0x0008
        /*0044*/ 	.byte	0x00, 0xf5, 0x21, 0x00


	//----- nvinfo : EIATTR_KPARAM_INFO
	.align		4
.L_21:
        /*0048*/ 	.byte	0x04, 0x17
        /*004a*/ 	.short	(.L_23 - .L_22)
.L_22:
        /*004c*/ 	.word	0x00000000
        /*0050*/ 	.short	0x0000
        /*0052*/ 	.short	0x0000
        /*0054*/ 	.byte	0x00, 0xf5, 0x21, 0x00


	//----- nvinfo : EIATTR_SPARSE_MMA_MASK
	.align		4
.L_23:
        /*0058*/ 	.byte	0x03, 0x50
        /*005a*/ 	.short	0x0000


	//----- nvinfo : EIATTR_MAXREG_COUNT
	.align		4
        /*005c*/ 	.byte	0x03, 0x1b
        /*005e*/ 	.short	0x00ff


	//----- nvinfo : EIATTR_MERCURY_ISA_VERSION
	.align		4
        /*0060*/ 	.byte	0x03, 0x5f
        /*0062*/ 	.short	0x0101


	//----- nvinfo : EIATTR_VRC_CTA_INIT_COUNT
	.align		4
        /*0064*/ 	.byte	0x02, 0x4a
	.zero		1
	.zero		1


	//----- nvinfo : EIATTR_EXIT_INSTR_OFFSETS
	.align		4
        /*0068*/ 	.byte	0x04, 0x1c
        /*006a*/ 	.short	(.L_25 - .L_24)


	//   ....[0]....
.L_24:
        /*006c*/ 	.word	0x00000080


	//   ....[1]....
        /*0070*/ 	.word	0x00000590


	//----- nvinfo : EIATTR_CRS_STACK_SIZE
	.align		4
.L_25:
        /*0074*/ 	.byte	0x04, 0x1e
        /*0076*/ 	.short	(.L_27 - .L_26)
.L_26:
        /*0078*/ 	.word	0x00000000


	//----- nvinfo : EIATTR_CBANK_PARAM_SIZE
	.align		4
.L_27:
        /*007c*/ 	.byte	0x03, 0x19
        /*007e*/ 	.short	0x0020


	//----- nvinfo : EIATTR_PARAM_CBANK
	.align		4
        /*0080*/ 	.byte	0x04, 0x0a
        /*0082*/ 	.short	(.L_29 - .L_28)
	.align		4
.L_28:
        /*0084*/ 	.word	index@(.nv.constant0._Z19pairwise_similarityP6ulong2S0_Pfii)
        /*0088*/ 	.short	0x0380
        /*008a*/ 	.short	0x0020


	//----- nvinfo : EIATTR_SW_WAR
	.align		4
.L_29:
        /*008c*/ 	.byte	0x04, 0x36
        /*008e*/ 	.short	(.L_31 - .L_30)
.L_30:
        /*0090*/ 	.word	0x00000008
.L_31:


//--------------------- .nv.info._Z14compute_hashesPfS_P6ulong2iiii --------------------------
	.section	.nv.info._Z14compute_hashesPfS_P6ulong2iiii,"",@"SHT_CUDA_INFO"
	.sectionflags	@""
	.align	4


	//----- nvinfo : EIATTR_CUDA_API_VERSION
	.align		4
        /*0000*/ 	.byte	0x04, 0x37
        /*0002*/ 	.short	(.L_33 - .L_32)
.L_32:
        /*0004*/ 	.word	0x00000082


	//----- nvinfo : EIATTR_KPARAM_INFO
	.align		4
.L_33:
        /*0008*/ 	.byte	0x04, 0x17
        /*000a*/ 	.short	(.L_35 - .L_34)
.L_34:
        /*000c*/ 	.word	0x00000000
        /*0010*/ 	.short	0x0006
        /*0012*/ 	.short	0x0024
        /*0014*/ 	.byte	0x00, 0xf0, 0x11, 0x00


	//----- nvinfo : EIATTR_KPARAM_INFO
	.align		4
.L_35:
        /*0018*/ 	.byte	0x04, 0x17
        /*001a*/ 	.short	(.L_37 - .L_36)
.L_36:
        /*001c*/ 	.word	0x00000000
        /*0020*/ 	.short	0x0005
        /*0022*/ 	.short	0x0020
        /*0024*/ 	.byte	0x00, 0xf0, 0x11, 0x00


	//----- nvinfo : EIATTR_KPARAM_INFO
	.align		4
.L_37:
        /*0028*/ 	.byte	0x04, 0x17
        /*002a*/ 	.short	(.L_39 - .L_38)
.L_38:
        /*002c*/ 	.word	0x00000000
        /*0030*/ 	.short	0x0004
        /*0032*/ 	.short	0x001c
        /*0034*/ 	.byte	0x00, 0xf0, 0x11, 0x00


	//----- nvinfo : EIATTR_KPARAM_INFO
	.align		4
.L_39:
        /*0038*/ 	.byte	0x04, 0x17
        /*003a*/ 	.short	(.L_41 - .L_40)
.L_40:
        /*003c*/ 	.word	0x00000000
        /*0040*/ 	.short	0x0003
        /*0042*/ 	.short	0x0018
        /*0044*/ 	.byte	0x00, 0xf0, 0x11, 0x00


	//----- nvinfo : EIATTR_KPARAM_INFO
	.align		4
.L_41:
        /*0048*/ 	.byte	0x04, 0x17
        /*004a*/ 	.short	(.L_43 - .L_42)
.L_42:
        /*004c*/ 	.word	0x00000000
        /*0050*/ 	.short	0x0002
        /*0052*/ 	.short	0x0010
        /*0054*/ 	.byte	0x00, 0xf5, 0x21, 0x00


	//----- nvinfo : EIATTR_KPARAM_INFO
	.align		4
.L_43:
        /*0058*/ 	.byte	0x04, 0x17
        /*005a*/ 	.short	(.L_45 - .L_44)
.L_44:
        /*005c*/ 	.word	0x00000000
        /*0060*/ 	.short	0x0001
        /*0062*/ 	.short	0x0008
        /*0064*/ 	.byte	0x00, 0xf5, 0x21, 0x00


	//----- nvinfo : EIATTR_KPARAM_INFO
	.align		4
.L_45:
        /*0068*/ 	.byte	0x04, 0x17
        /*006a*/ 	.short	(.L_47 - .L_46)
.L_46:
        /*006c*/ 	.word	0x00000000
        /*0070*/ 	.short	0x0000
        /*0072*/ 	.short	0x0000
        /*0074*/ 	.byte	0x00, 0xf5, 0x21, 0x00


	//----- nvinfo : EIATTR_SPARSE_MMA_MASK
	.align		4
.L_47:
        /*0078*/ 	.byte	0x03, 0x50
        /*007a*/ 	.short	0x0000


	//----- nvinfo : EIATTR_MAXREG_COUNT
	.align		4
        /*007c*/ 	.byte	0x03, 0x1b
        /*007e*/ 	.short	0x00ff


	//----- nvinfo : EIATTR_MERCURY_ISA_VERSION
	.align		4
        /*0080*/ 	.byte	0x03, 0x5f
        /*0082*/ 	.short	0x0101


	//----- nvinfo : EIATTR_VRC_CTA_INIT_COUNT
	.align		4
        /*0084*/ 	.byte	0x02, 0x4a
	.zero		1
	.zero		1


	//----- nvinfo : EIATTR_EXIT_INSTR_OFFSETS
	.align		4
        /*0088*/ 	.byte	0x04, 0x1c
        /*008a*/ 	.short	(.L_49 - .L_48)


	//   ....[0]....
.L_48:
        /*008c*/ 	.word	0x00000070


	//   ....[1]....
        /*0090*/ 	.word	0x00000d30


	//----- nvinfo : EIATTR_CBANK_PARAM_SIZE
	.align		4
.L_49:
        /*0094*/ 	.byte	0x03, 0x19
        /*0096*/ 	.short	0x0028


	//----- nvinfo : EIATTR_PARAM_CBANK
	.align		4
        /*0098*/ 	.byte	0x04, 0x0a
        /*009a*/ 	.short	(.L_51 - .L_50)
	.align		4
.L_50:
        /*009c*/ 	.word	index@(.nv.constant0._Z14compute_hashesPfS_P6ulong2iiii)
        /*00a0*/ 	.short	0x0380
        /*00a2*/ 	.short	0x0028


	//----- nvinfo : EIATTR_SW_WAR
	.align		4
.L_51:
        /*00a4*/ 	.byte	0x04, 0x36
        /*00a6*/ 	.short	(.L_53 - .L_52)
.L_52:
        /*00a8*/ 	.word	0x00000008
.L_53:


//--------------------- .nv.callgraph             --------------------------
	.section	.nv.callgraph,"",@"SHT_CUDA_CALLGRAPH"
	.align	4
	.sectionentsize	8
	.align		4
        /*0000*/ 	.word	0x00000000
	.align		4
        /*0004*/ 	.word	0xffffffff
	.align		4
        /*0008*/ 	.word	0x00000000
	.align		4
        /*000c*/ 	.word	0xfffffffe
	.align		4
        /*0010*/ 	.word	0x00000000
	.align		4
        /*0014*/ 	.word	0xfffffffd
	.align		4
        /*0018*/ 	.word	0x00000000
	.align		4
        /*001c*/ 	.word	0xfffffffc


//--------------------- .text._Z19pairwise_similarityP6ulong2S0_Pfii --------------------------
	.section	.text._Z19pairwise_similarityP6ulong2S0_Pfii,"ax",@progbits
	.align	128
        .global         _Z19pairwise_similarityP6ulong2S0_Pfii
        .type           _Z19pairwise_similarityP6ulong2S0_Pfii,@function
        .size           _Z19pairwise_similarityP6ulong2S0_Pfii,(.L_x_13 - _Z19pairwise_similarityP6ulong2S0_Pfii)
        .other          _Z19pairwise_similarityP6ulong2S0_Pfii,@"STO_CUDA_ENTRY STV_DEFAULT"
_Z19pairwise_similarityP6ulong2S0_Pfii:
.text._Z19pairwise_similarityP6ulong2S0_Pfii:
[----:B------:R-:W-:Y:S01]  /*0000*/  LDC R1, c[0x0][0x37c] ;  /* 0x0000df00ff017b82 */ /* 0x000fe20000000800 */
[----:B------:R-:W0:Y:S07]  /*0010*/  S2R R0, SR_TID.X ;  /* 0x0000000000007919 */ /* 0x000e2e0000002100 */
[----:B------:R-:W0:Y:S08]  /*0020*/  S2UR UR4, SR_CTAID.X ;  /* 0x00000000000479c3 */ /* 0x000e300000002500 */
[----:B------:R-:W0:Y:S08]  /*0030*/  LDC R5, c[0x0][0x360] ;  /* 0x0000d800ff057b82 */ /* 0x000e300000000800 */
[----:B------:R-:W1:Y:S01]  /*0040*/  LDC.64 R2, c[0x0][0x398] ;  /* 0x0000e600ff027b82 */ /* 0x000e620000000a00 */
[----:B0-----:R-:W-:-:S02]  /*0050*/  IMAD R0, R5, UR4, R0 ;  /* 0x0000000405007c24 */ /* 0x001fc4000f8e0200 */
[----:B-1----:R-:W-:-:S05]  /*0060*/  IMAD R5, R3, R2, RZ ;  /* 0x0000000203057224 */ /* 0x002fca00078e02ff */
[----:B------:R-:W-:-:S13]  /*0070*/  ISETP.GE.AND P0, PT, R0, R5, PT ;  /* 0x000000050000720c */ /* 0x000fda0003f06270 */
[----:B------:R-:W-:Y:S05]  /*0080*/  @P0 EXIT ;  /* 0x000000000000094d */ /* 0x000fea0003800000 */
[----:B------:R-:W-:Y:S01]  /*0090*/  IABS R5, R3 ;  /* 0x0000000300057213 */ /* 0x000fe20000000000 */
[----:B------:R-:W0:Y:S01]  /*00a0*/  LDCU.64 UR4, c[0x0][0x358] ;  /* 0x00006b00ff0477ac */ /* 0x000e220008000a00 */
[----:B------:R-:W-:Y:S02]  /*00b0*/  IABS R4, R2 ;  /* 0x0000000200047213 */ /* 0x000fe40000000000 */
[----:B------:R-:W1:Y:S01]  /*00c0*/  I2F.RP R10, R5 ;  /* 0x00000005000a7306 */ /* 0x000e620000209400 */
[----:B------:R-:W-:Y:S02]  /*00d0*/  ISETP.GE.AND P3, PT, R0, RZ, PT ;  /* 0x000000ff0000720c */ /* 0x000fe40003f66270 */
[----:B------:R-:W-:-:S05]  /*00e0*/  ISETP.NE.AND P5, PT, R2, RZ, PT ;  /* 0x000000ff0200720c */ /* 0x000fca0003fa5270 */
[----:B------:R-:W2:Y:S08]  /*00f0*/  I2F.RP R11, R4 ;  /* 0x00000004000b7306 */ /* 0x000eb00000209400 */
[----:B-1----:R-:W1:Y:S08]  /*0100*/  MUFU.RCP R10, R10 ;  /* 0x0000000a000a7308 */ /* 0x002e700000001000 */
[----:B--2---:R-:W2:Y:S01]  /*0110*/  MUFU.RCP R11, R11 ;  /* 0x0000000b000b7308 */ /* 0x004ea20000001000 */
[----:B-1----:R-:W-:-:S07]  /*0120*/  VIADD R6, R10, 0xffffffe ;  /* 0x0ffffffe0a067836 */ /* 0x002fce0000000000 */
[----:B------:R1:W3:Y:S01]  /*0130*/  F2I.FTZ.U32.TRUNC.NTZ R7, R6 ;  /* 0x0000000600077305 */ /* 0x0002e2000021f000 */
[----:B--2---:R-:W-:Y:S01]  /*0140*/  VIADD R8, R11, 0xffffffe ;  /* 0x0ffffffe0b087836 */ /* 0x004fe20000000000 */
[----:B------:R-:W-:-:S06]  /*0150*/  IABS R11, R0 ;  /* 0x00000000000b7213 */ /* 0x000fcc0000000000 */
[----:B------:R2:W4:Y:S01]  /*0160*/  F2I.FTZ.U32.TRUNC.NTZ R9, R8 ;  /* 0x0000000800097305 */ /* 0x000522000021f000 */
[----:B-1----:R-:W-:Y:S02]  /*0170*/  HFMA2 R6, -RZ, RZ, 0, 0 ;  /* 0x00000000ff067431 */ /* 0x002fe400000001ff */
[----:B---3--:R-:W-:Y:S02]  /*0180*/  IMAD.MOV R12, RZ, RZ, -R7 ;  /* 0x000000ffff0c7224 */ /* 0x008fe400078e0a07 */
[----:B--2---:R-:W-:Y:S02]  /*0190*/  IMAD.MOV.U32 R8, RZ, RZ, RZ ;  /* 0x000000ffff087224 */ /* 0x004fe400078e00ff */
[----:B------:R-:W-:Y:S02]  /*01a0*/  IMAD R13, R12, R5, RZ ;  /* 0x000000050c0d7224 */ /* 0x000fe400078e02ff */
[----:B----4-:R-:W-:Y:S02]  /*01b0*/  IMAD.MOV R15, RZ, RZ, -R9 ;  /* 0x000000ffff0f7224 */ /* 0x010fe400078e0a09 */
[----:B------:R-:W-:Y:S01]  /*01c0*/  IMAD.HI.U32 R6, R7, R13, R6 ;  /* 0x0000000d07067227 */ /* 0x000fe200078e0006 */
[----:B------:R-:W-:-:S03]  /*01d0*/  LOP3.LUT R7, R0, R3, RZ, 0x3c, !PT ;  /* 0x0000000300077212 */ /* 0x000fc600078e3cff */
[----:B------:R-:W-:Y:S01]  /*01e0*/  IMAD R15, R15, R4, RZ ;  /* 0x000000040f0f7224 */ /* 0x000fe200078e02ff */
[----:B------:R-:W-:Y:S01]  /*01f0*/  ISETP.GE.AND P2, PT, R7, RZ, PT ;  /* 0x000000ff0700720c */ /* 0x000fe20003f46270 */
[----:B------:R-:W-:-:S04]  /*0200*/  IMAD.HI.U32 R10, R6, R11, RZ ;  /* 0x0000000b060a7227 */ /* 0x000fc800078e00ff */
[----:B------:R-:W-:-:S04]  /*0210*/  IMAD.HI.U32 R8, R9, R15, R8 ;  /* 0x0000000f09087227 */ /* 0x000fc800078e0008 */
[----:B------:R-:W-:Y:S02]  /*0220*/  IMAD.MOV R6, RZ, RZ, -R10 ;  /* 0x000000ffff067224 */ /* 0x000fe400078e0a0a */
[----:B------:R-:W-:-:S04]  /*0230*/  IMAD.HI.U32 R8, R8, R11, RZ ;  /* 0x0000000b08087227 */ /* 0x000fc800078e00ff */
[----:B------:R-:W-:Y:S02]  /*0240*/  IMAD.MOV R8, RZ, RZ, -R8 ;  /* 0x000000ffff087224 */ /* 0x000fe400078e0a08 */
[C-C-:B------:R-:W-:Y:S02]  /*0250*/  IMAD R6, R5.reuse, R6, R11.reuse ;  /* 0x0000000605067224 */ /* 0x140fe400078e020b */
[C---:B------:R-:W-:Y:S02]  /*0260*/  IMAD R11, R4.reuse, R8, R11 ;  /* 0x00000008040b7224 */ /* 0x040fe400078e020b */
[----:B------:R-:W1:Y:S01]  /*0270*/  LDC.64 R8, c[0x0][0x388] ;  /* 0x0000e200ff087b82 */ /* 0x000e620000000a00 */
[----:B------:R-:W-:Y:S02]  /*0280*/  ISETP.GT.U32.AND P4, PT, R5, R6, PT ;  /* 0x000000060500720c */ /* 0x000fe40003f84070 */
[----:B------:R-:W-:-:S11]  /*0290*/  ISETP.GT.U32.AND P0, PT, R4, R11, PT ;  /* 0x0000000b0400720c */ /* 0x000fd60003f04070 */
[-C--:B------:R-:W-:Y:S01]  /*02a0*/  @!P4 IADD3 R6, PT, PT, R6, -R5.reuse, RZ ;  /* 0x800000050606c210 */ /* 0x080fe20007ffe0ff */
[----:B------:R-:W-:Y:S01]  /*02b0*/  @!P4 VIADD R10, R10, 0x1 ;  /* 0x000000010a0ac836 */ /* 0x000fe20000000000 */
[----:B------:R-:W-:Y:S01]  /*02c0*/  ISETP.NE.AND P4, PT, R3, RZ, PT ;  /* 0x000000ff0300720c */ /* 0x000fe20003f85270 */
[----:B------:R-:W-:Y:S01]  /*02d0*/  @!P0 IMAD.IADD R11, R11, 0x1, -R4 ;  /* 0x000000010b0b8824 */ /* 0x000fe200078e0a04 */
[----:B------:R-:W-:Y:S02]  /*02e0*/  ISETP.GE.U32.AND P0, PT, R6, R5, PT ;  /* 0x000000050600720c */ /* 0x000fe40003f06070 */
[----:B------:R-:W2:Y:S02]  /*02f0*/  LDC.64 R6, c[0x0][0x380] ;  /* 0x0000e000ff067b82 */ /* 0x000ea40000000a00 */
[----:B------:R-:W-:-:S09]  /*0300*/  ISETP.GT.U32.AND P1, PT, R4, R11, PT ;  /* 0x0000000b0400720c */ /* 0x000fd20003f24070 */
[----:B------:R-:W-:-:S04]  /*0310*/  @P0 VIADD R10, R10, 0x1 ;  /* 0x000000010a0a0836 */ /* 0x000fc80000000000 */
[----:B------:R-:W-:Y:S01]  /*0320*/  @!P1 IADD3 R11, PT, PT, R11, -R4, RZ ;  /* 0x800000040b0b9210 */ /* 0x000fe20007ffe0ff */
[----:B------:R-:W-:Y:S01]  /*0330*/  @!P2 IMAD.MOV R10, RZ, RZ, -R10 ;  /* 0x000000ffff0aa224 */ /* 0x000fe200078e0a0a */
[----:B------:R-:W-:-:S03]  /*0340*/  @!P4 LOP3.LUT R10, RZ, R3, RZ, 0x33, !PT ;  /* 0x00000003ff0ac212 */ /* 0x000fc600078e33ff */
[----:B------:R-:W-:Y:S01]  /*0350*/  @!P3 IMAD.MOV R11, RZ, RZ, -R11 ;  /* 0x000000ffff0bb224 */ /* 0x000fe200078e0a0b */
[----:B------:R-:W-:Y:S01]  /*0360*/  @!P5 LOP3.LUT R11, RZ, R2, RZ, 0x33, !PT ;  /* 0x00000002ff0bd212 */ /* 0x000fe200078e33ff */
[----:B--2---:R-:W-:-:S04]  /*0370*/  IMAD.WIDE R2, R10, 0x10, R6 ;  /* 0x000000100a027825 */ /* 0x004fc800078e0206 */
[----:B-1----:R-:W-:Y:S02]  /*0380*/  IMAD.WIDE R4, R11, 0x10, R8 ;  /* 0x000000100b047825 */ /* 0x002fe400078e0208 */
[----:B0-----:R-:W2:Y:S04]  /*0390*/  LDG.E.64 R2, desc[UR4][R2.64] ;  /* 0x0000000402027981 */ /* 0x001ea8000c1e1b00 */
[----:B------:R-:W2:Y:S01]  /*03a0*/  LDG.E.64 R4, desc[UR4][R4.64] ;  /* 0x0000000404047981 */ /* 0x000ea2000c1e1b00 */
[----:B------:R-:W-:Y:S01]  /*03b0*/  BSSY.RECONVERGENT B0, `(.L_x_0) ;  /* 0x000001a000007945 */ /* 0x000fe20003800200 */
[----:B------:R-:W-:Y:S02]  /*03c0*/  MOV R7, RZ ;  /* 0x000000ff00077202 */ /* 0x000fe40000000f00 */
[----:B--2---:R-:W-:-:S02]  /*03d0*/  ISETP.NE.U32.AND P0, PT, R4, R2, PT ;  /* 0x000000020400720c */ /* 0x004fc40003f05070 */
[----:B------:R-:W-:Y:S02]  /*03e0*/  LOP3.LUT R6, R4, R2, RZ, 0x3c, !PT ;  /* 0x0000000204067212 */ /* 0x000fe400078e3cff */
[CC--:B------:R-:W-:Y:S02]  /*03f0*/  ISETP.NE.AND.EX P0, PT, R5.reuse, R3.reuse, PT, P0 ;  /* 0x000000030500720c */ /* 0x0c0fe40003f05300 */
[----:B------:R-:W-:-:S11]  /*0400*/  LOP3.LUT R9, R5, R3, RZ, 0x3c, !PT ;  /* 0x0000000305097212 */ /* 0x000fd600078e3cff */
[----:B------:R-:W-:Y:S05]  /*0410*/  @!P0 BRA `(.L_x_1) ;  /* 0x00000000004c8947 */ /* 0x000fea0003800000 */
[----:B------:R-:W-:Y:S01]  /*0420*/  BSSY.RECONVERGENT B1, `(.L_x_2) ;  /* 0x0000011000017945 */ /* 0x000fe20003800200 */
[----:B------:R-:W-:-:S07]  /*0430*/  IMAD.MOV.U32 R7, RZ, RZ, RZ ;  /* 0x000000ffff077224 */ /* 0x000fce00078e00ff */
.L_x_3:
[----:B------:R-:W-:Y:S01]  /*0440*/  LOP3.LUT R4, R6, 0x1, RZ, 0xc0, !PT ;  /* 0x0000000106047812 */ /* 0x000fe200078ec0ff */
[----:B01----:R-:W0:Y:S03]  /*0450*/  F2F.F64.F32 R2, R7 ;  /* 0x0000000700027310 */ /* 0x003e260000201800 */
[----:B------:R-:W-:Y:S01]  /*0460*/  ISETP.NE.U32.AND P0, PT, R4, 0x1, PT ;  /* 0x000000010400780c */ /* 0x000fe20003f05070 */
[----:B------:R-:W-:-:S03]  /*0470*/  IMAD.MOV.U32 R4, RZ, RZ, RZ ;  /* 0x000000ffff047224 */ /* 0x000fc600078e00ff */
[----:B------:R-:W-:-:S04]  /*0480*/  ISETP.NE.U32.AND.EX P0, PT, RZ, RZ, PT, P0 ;  /* 0x000000ffff00720c */ /* 0x000fc80003f05100 */
[----:B------:R-:W-:Y:S02]  /*0490*/  FSEL R5, RZ, 1.875, P0 ;  /* 0x3ff00000ff057808 */ /* 0x000fe40000000000 */
[----:B------:R-:W-:-:S04]  /*04a0*/  ISETP.GT.U32.AND P0, PT, R6, 0x1, PT ;  /* 0x000000010600780c */ /* 0x000fc80003f04070 */
[----:B0-----:R-:W-:Y:S01]  /*04b0*/  DADD R2, R2, R4 ;  /* 0x0000000002027229 */ /* 0x001fe20000000004 */
[----:B------:R-:W-:Y:S02]  /*04c0*/  ISETP.GT.U32.AND.EX P0, PT, R9, RZ, PT, P0 ;  /* 0x000000ff0900720c */ /* 0x000fe40003f04100 */
[--C-:B------:R-:W-:Y:S02]  /*04d0*/  SHF.R.U32.HI R5, RZ, 0x1, R9.reuse ;  /* 0x00000001ff057819 */ /* 0x100fe40000011609 */
[----:B------:R-:W-:Y:S01]  /*04e0*/  SHF.R.U64 R4, R6, 0x1, R9 ;  /* 0x0000000106047819 */ /* 0x000fe20000001209 */
[----:B------:R0:W1:Y:S02]  /*04f0*/  F2F.F32.F64 R7, R2 ;  /* 0x0000000200077310 */ /* 0x0000640000301000 */
[----:B------:R-:W-:Y:S01]  /*0500*/  IMAD.MOV.U32 R9, RZ, RZ, R5 ;  /* 0x000000ffff097224 */ /* 0x000fe200078e0005 */
[----:B------:R-:W-:-:S05]  /*0510*/  MOV R6, R4 ;  /* 0x0000000400067202 */ /* 0x000fca0000000f00 */
[----:B------:R-:W-:Y:S05]  /*0520*/  @P0 BRA `(.L_x_3) ;  /* 0xfffffffc00c40947 */ /* 0x000fea000383ffff */
[----:B------:R-:W-:Y:S05]  /*0530*/  BSYNC.RECONVERGENT B1 ;  /* 0x0000000000017941 */ /* 0x000fea0003800200 */
.L_x_2:
[----:B-1----:R-:W-:-:S07]  /*0540*/  FMUL R7, R7, 0.015625 ;  /* 0x3c80000007077820 */ /* 0x002fce0000400000 */
.L_x_1:
[----:B------:R-:W-:Y:S05]  /*0550*/  BSYNC.RECONVERGENT B0 ;  /* 0x0000000000007941 */ /* 0x000fea0003800200 */
.L_x_0:
[----:B0-----:R-:W0:Y:S02]  /*0560*/  LDC.64 R2, c[0x0][0x390] ;  /* 0x0000e400ff027b82 */ /* 0x001e240000000a00 */
[----:B0-----:R-:W-:-:S05]  /*0570*/  IMAD.WIDE R2, R0, 0x4, R2 ;  /* 0x0000000400027825 */ /* 0x001fca00078e0202 */
[----:B------:R-:W-:Y:S01]  /*0580*/  STG.E desc[UR4][R2.64], R7 ;  /* 0x0000000702007986 */ /* 0x000fe2000c101904 */
[----:B------:R-:W-:Y:S05]  /*0590*/  EXIT ;  /* 0x000000000000794d */ /* 0x000fea0003800000 */
.L_x_4:
[----:B------:R-:W-:-:S00]  /*05a0*/  BRA `(.L_x_4) ;  /* 0xfffffffc00fc7947 */ /* 0x000fc0000383ffff */
[----:B------:R-:W-:-:S00]  /*05b0*/  NOP ;  /* 0x0000000000007918 */ /* 0x000fc00000000000 */
        /* <DEDUP_REMOVED lines=12> */
.L_x_13:


//--------------------- .text._Z14compute_hashesPfS_P6ulong2iiii --------------------------
	.section	.text._Z14compute_hashesPfS_P6ulong2iiii,"ax",@progbits
	.align	128
        .global         _Z14compute_hashesPfS_P6ulong2iiii
        .type           _Z14compute_hashesPfS_P6ulong2iiii,@function
        .size           _Z14compute_hashesPfS_P6ulong2iiii,(.L_x_14 - _Z14compute_hashesPfS_P6ulong2iiii)
        .other          _Z14compute_hashesPfS_P6ulong2iiii,@"STO_CUDA_ENTRY STV_DEFAULT"
_Z14compute_hashesPfS_P6ulong2iiii:
.text._Z14compute_hashesPfS_P6ulong2iiii:
[----:B------:R-:W-:Y:S01]  /*0000*/  LDC R1, c[0x0][0x37c] ;  /* 0x0000df00ff017b82 */ /* 0x000fe20000000800 */
[----:B------:R-:W0:Y:S07]  /*0010*/  S2R R0, SR_TID.X ;  /* 0x0000000000007919 */ /* 0x000e2e0000002100 */
[----:B------:R-:W0:Y:S01]  /*0020*/  S2UR UR4, SR_CTAID.X ;  /* 0x00000000000479c3 */ /* 0x000e220000002500 */
[----:B------:R-:W1:Y:S07]  /*0030*/  LDCU UR5, c[0x0][0x3a0] ;  /* 0x00007400ff0577ac */ /* 0x000e6e0008000800 */
[----:B------:R-:W0:Y:S02]  /*0040*/  LDC R3, c[0x0][0x360] ;  /* 0x0000d800ff037b82 */ /* 0x000e240000000800 */
[----:B0-----:R-:W-:-:S05]  /*0050*/  IMAD R0, R3, UR4, R0 ;  /* 0x0000000403007c24 */ /* 0x001fca000f8e0200 */
[----:B-1----:R-:W-:-:S13]  /*0060*/  ISETP.GE.AND P0, PT, R0, UR5, PT ;  /* 0x0000000500007c0c */ /* 0x002fda000bf06270 */
[----:B------:R-:W-:Y:S05]  /*0070*/  @P0 EXIT ;  /* 0x000000000000094d */ /* 0x000fea0003800000 */
[----:B------:R-:W0:Y:S01]  /*0080*/  LDCU UR4, c[0x0][0x398] ;  /* 0x00007300ff0477ac */ /* 0x000e220008000800 */
[----:B------:R-:W-:Y:S01]  /*0090*/  CS2R R6, SRZ ;  /* 0x0000000000067805 */ /* 0x000fe2000001ff00 */
[----:B------:R-:W1:Y:S01]  /*00a0*/  LDCU.64 UR8, c[0x0][0x358] ;  /* 0x00006b00ff0877ac */ /* 0x000e620008000a00 */
[----:B0-----:R-:W-:-:S09]  /*00b0*/  UISETP.GE.AND UP0, UPT, UR4, 0x1, UPT ;  /* 0x000000010400788c */ /* 0x001fd2000bf06270 */
[----:B-1----:R-:W-:Y:S05]  /*00c0*/  BRA.U !UP0, `(.L_x_5) ;  /* 0x0000000908f07547 */ /* 0x002fea000b800000 */
[----:B------:R-:W0:Y:S02]  /*00d0*/  LDC R3, c[0x0][0x39c] ;  /* 0x0000e700ff037b82 */ /* 0x000e240000000800 */
[----:B0-----:R-:W-:-:S13]  /*00e0*/  ISETP.GE.AND P0, PT, R3, 0x1, PT ;  /* 0x000000010300780c */ /* 0x001fda0003f06270 */
[----:B------:R-:W-:Y:S05]  /*00f0*/  @!P0 BRA `(.L_x_5) ;  /* 0x0000000800e48947 */ /* 0x000fea0003800000 */
[C---:B------:R-:W-:Y:S01]  /*0100*/  LOP3.LUT R9, R3.reuse, 0x7ffffff0, RZ, 0xc0, !PT ;  /* 0x7ffffff003097812 */ /* 0x040fe200078ec0ff */
[----:B------:R-:W-:Y:S01]  /*0110*/  IMAD R8, R0, R3, RZ ;  /* 0x0000000300087224 */ /* 0x000fe200078e02ff */
[C---:B------:R-:W-:Y:S02]  /*0120*/  LOP3.LUT R17, R3.reuse, 0xf, RZ, 0xc0, !PT ;  /* 0x0000000f03117812 */ /* 0x040fe400078ec0ff */
[----:B------:R-:W-:Y:S02]  /*0130*/  CS2R R6, SRZ ;  /* 0x0000000000067805 */ /* 0x000fe4000001ff00 */
[C---:B------:R-:W-:Y:S01]  /*0140*/  LOP3.LUT R18, R3.reuse, 0x7, RZ, 0xc0, !PT ;  /* 0x0000000703127812 */ /* 0x040fe200078ec0ff */
[----:B------:R-:W-:Y:S01]  /*0150*/  UMOV UR4, URZ ;  /* 0x000000ff00047c82 */ /* 0x000fe20008000000 */
[----:B------:R-:W-:Y:S02]  /*0160*/  LOP3.LUT R10, R3, 0x3, RZ, 0xc0, !PT ;  /* 0x00000003030a7812 */ /* 0x000fe400078ec0ff */
[----:B------:R-:W-:-:S07]  /*0170*/  IADD3 R11, PT, PT, -R9, RZ, RZ ;  /* 0x000000ff090b7210 */ /* 0x000fce0007ffe1ff */
.L_x_11:
[----:B------:R-:W0:Y:S01]  /*0180*/  LDCU.64 UR6, c[0x0][0x398] ;  /* 0x00007300ff0677ac */ /* 0x000e220008000a00 */
[----:B------:R-:W-:Y:S01]  /*0190*/  CS2R R14, SRZ ;  /* 0x00000000000e7805 */ /* 0x000fe2000001ff00 */
[----:B0-----:R-:W-:Y:S02]  /*01a0*/  UISETP.GE.U32.AND UP1, UPT, UR7, 0x10, UPT ;  /* 0x000000100700788c */ /* 0x001fe4000bf26070 */
[----:B------:R-:W-:Y:S02]  /*01b0*/  UIMAD UR10, UR4, UR6, URZ ;  /* 0x00000006040a72a4 */ /* 0x000fe4000f8e02ff */
[----:B------:R-:W-:-:S04]  /*01c0*/  UIADD3 UR4, UPT, UPT, UR4, 0x1, URZ ;  /* 0x0000000104047890 */ /* 0x000fc8000fffe0ff */
[----:B------:R-:W-:Y:S01]  /*01d0*/  UISETP.NE.AND UP0, UPT, UR4, UR6, UPT ;  /* 0x000000060400728c */ /* 0x000fe2000bf05270 */
[----:B------:R-:W-:Y:S10]  /*01e0*/  BRA.U !UP1, `(.L_x_6) ;  /* 0x0000000509107547 */ /* 0x000ff4000b800000 */
[----:B------:R-:W0:Y:S01]  /*01f0*/  LDCU.64 UR6, c[0x0][0x388] ;  /* 0x00007100ff0677ac */ /* 0x000e220008000a00 */
[----:B------:R-:W-:Y:S01]  /*0200*/  IMAD.MOV.U32 R14, RZ, RZ, RZ ;  /* 0x000000ffff0e7224 */ /* 0x000fe200078e00ff */
[----:B------:R-:W-:Y:S01]  /*0210*/  MOV R12, R8 ;  /* 0x00000008000c7202 */ /* 0x000fe20000000f00 */
[----:B------:R-:W-:Y:S01]  /*0220*/  IMAD.MOV.U32 R13, RZ, RZ, R11 ;  /* 0x000000ffff0d7224 */ /* 0x000fe200078e000b */
[----:B0-----:R-:W-:-:S04]  /*0230*/  UIMAD.WIDE.U32 UR6, UR10, 0x4, UR6 ;  /* 0x000000040a0678a5 */ /* 0x001fc8000f8e0006 */
[----:B------:R-:W-:-:S04]  /*0240*/  UIADD3 UR5, UP1, UPT, UR6, 0x20, URZ ;  /* 0x0000002006057890 */ /* 0x000fc8000ff3e0ff */
[----:B------:R-:W-:Y:S02]  /*0250*/  UIADD3.X UR6, UPT, UPT, URZ, UR7, URZ, UP1, !UPT ;  /* 0x00000007ff067290 */ /* 0x000fe40008ffe4ff */
[----:B------:R-:W-:-:S04]  /*0260*/  MOV R15, UR5 ;  /* 0x00000005000f7c02 */ /* 0x000fc80008000f00 */
[----:B------:R-:W-:-:S07]  /*0270*/  IMAD.U32 R16, RZ, RZ, UR6 ;  /* 0x00000006ff107e24 */ /* 0x000fce000f8e00ff */
.L_x_7:
[----:B------:R-:W0:Y:S01]  /*0280*/  LDC.64 R4, c[0x0][0x380] ;  /* 0x0000e000ff047b82 */ /* 0x000e220000000a00 */
[----:B------:R-:W-:Y:S02]  /*0290*/  MOV R2, R15 ;  /* 0x0000000f00027202 */ /* 0x000fe40000000f00 */
[----:B------:R-:W-:-:S05]  /*02a0*/  MOV R3, R16 ;  /* 0x0000001000037202 */ /* 0x000fca0000000f00 */
[----:B------:R-:W2:Y:S04]  /*02b0*/  LDG.E R15, desc[UR8][R2.64+-0x20] ;  /* 0xffffe008020f7981 */ /* 0x000ea8000c1e1900 */
[----:B------:R-:W3:Y:S04]  /*02c0*/  LDG.E R26, desc[UR8][R2.64+-0x1c] ;  /* 0xffffe408021a7981 */ /* 0x000ee8000c1e1900 */
[----:B------:R-:W4:Y:S04]  /*02d0*/  LDG.E R23, desc[UR8][R2.64+-0x18] ;  /* 0xffffe80802177981 */ /* 0x000f28000c1e1900 */
[----:B------:R-:W5:Y:S01]  /*02e0*/  LDG.E R20, desc[UR8][R2.64+-0x14] ;  /* 0xffffec0802147981 */ /* 0x000f62000c1e1900 */
[----:B0-----:R-:W-:-:S03]  /*02f0*/  IMAD.WIDE R4, R12, 0x4, R4 ;  /* 0x000000040c047825 */ /* 0x001fc600078e0204 */
[----:B------:R-:W5:Y:S04]  /*0300*/  LDG.E R16, desc[UR8][R2.64+-0x10] ;  /* 0xfffff00802107981 */ /* 0x000f68000c1e1900 */
[----:B------:R-:W2:Y:S04]  /*0310*/  LDG.E R24, desc[UR8][R4.64] ;  /* 0x0000000804187981 */ /* 0x000ea8000c1e1900 */
[----:B------:R-:W3:Y:S04]  /*0320*/  LDG.E R25, desc[UR8][R4.64+0x4] ;  /* 0x0000040804197981 */ /* 0x000ee8000c1e1900 */
[----:B------:R-:W4:Y:S04]  /*0330*/  LDG.E R22, desc[UR8][R4.64+0x8] ;  /* 0x0000080804167981 */ /* 0x000f28000c1e1900 */
[----:B------:R-:W5:Y:S04]  /*0340*/  LDG.E R21, desc[UR8][R4.64+0xc] ;  /* 0x00000c0804157981 */ /* 0x000f68000c1e1900 */
[----:B------:R-:W5:Y:S04]  /*0350*/  LDG.E R19, desc[UR8][R4.64+0x10] ;  /* 0x0000100804137981 */ /* 0x000f68000c1e1900 */
[----:B------:R-:W5:Y:S01]  /*0360*/  LDG.E R27, desc[UR8][R4.64+0x3c] ;  /* 0x00003c08041b7981 */ /* 0x000f62000c1e1900 */
[----:B--2---:R-:W-:-:S03]  /*0370*/  FFMA R15, R15, R24, R14 ;  /* 0x000000180f0f7223 */ /* 0x004fc6000000000e */
[----:B------:R-:W2:Y:S01]  /*0380*/  LDG.E R14, desc[UR8][R4.64+0x14] ;  /* 0x00001408040e7981 */ /* 0x000ea2000c1e1900 */
[----:B---3--:R-:W-:-:S03]  /*0390*/  FFMA R26, R26, R25, R15 ;  /* 0x000000191a1a7223 */ /* 0x008fc6000000000f */
[----:B------:R-:W2:Y:S01]  /*03a0*/  LDG.E R15, desc[UR8][R2.64+-0xc] ;  /* 0xfffff408020f7981 */ /* 0x000ea2000c1e1900 */
[----:B----4-:R-:W-:-:S03]  /*03b0*/  FFMA R25, R23, R22, R26 ;  /* 0x0000001617197223 */ /* 0x010fc6000000001a */
[----:B------:R-:W3:Y:S01]  /*03c0*/  LDG.E R22, desc[UR8][R2.64+-0x8] ;  /* 0xfffff80802167981 */ /* 0x000ee2000c1e1900 */
[----:B-----5:R-:W-:-:S03]  /*03d0*/  FFMA R25, R20, R21, R25 ;  /* 0x0000001514197223 */ /* 0x020fc60000000019 */
[----:B------:R-:W3:Y:S04]  /*03e0*/  LDG.E R23, desc[UR8][R4.64+0x18] ;  /* 0x0000180804177981 */ /* 0x000ee8000c1e1900 */
[----:B------:R-:W4:Y:S01]  /*03f0*/  LDG.E R20, desc[UR8][R2.64+-0x4] ;  /* 0xfffffc0802147981 */ /* 0x000f22000c1e1900 */
[----:B------:R-:W-:-:S03]  /*0400*/  FFMA R26, R16, R19, R25 ;  /* 0x00000013101a7223 */ /* 0x000fc60000000019 */
[----:B------:R-:W4:Y:S04]  /*0410*/  LDG.E R21, desc[UR8][R4.64+0x1c] ;  /* 0x00001c0804157981 */ /* 0x000f28000c1e1900 */
[----:B------:R-:W5:Y:S04]  /*0420*/  LDG.E R24, desc[UR8][R2.64] ;  /* 0x0000000802187981 */ /* 0x000f68000c1e1900 */
[----:B------:R-:W5:Y:S04]  /*0430*/  LDG.E R25, desc[UR8][R4.64+0x20] ;  /* 0x0000200804197981 */ /* 0x000f68000c1e1900 */
[----:B------:R-:W5:Y:S04]  /*0440*/  LDG.E R16, desc[UR8][R2.64+0x4] ;  /* 0x0000040802107981 */ /* 0x000f68000c1e1900 */
[----:B------:R-:W5:Y:S01]  /*0450*/  LDG.E R19, desc[UR8][R4.64+0x24] ;  /* 0x0000240804137981 */ /* 0x000f62000c1e1900 */
[----:B--2---:R-:W-:-:S03]  /*0460*/  FFMA R15, R15, R14, R26 ;  /* 0x0000000e0f0f7223 */ /* 0x004fc6000000001a */
[----:B------:R-:W2:Y:S04]  /*0470*/  LDG.E R14, desc[UR8][R4.64+0x28] ;  /* 0x00002808040e7981 */ /* 0x000ea8000c1e1900 */
[----:B------:R-:W2:Y:S01]  /*0480*/  LDG.E R26, desc[UR8][R2.64+0x1c] ;  /* 0x00001c08021a7981 */ /* 0x000ea2000c1e1900 */
[----:B---3--:R-:W-:-:S03]  /*0490*/  FFMA R23, R22, R23, R15 ;  /* 0x0000001716177223 */ /* 0x008fc6000000000f */
[----:B------:R-:W2:Y:S04]  /*04a0*/  LDG.E R15, desc[UR8][R2.64+0x8] ;  /* 0x00000808020f7981 */ /* 0x000ea8000c1e1900 */
[----:B------:R-:W3:Y:S01]  /*04b0*/  LDG.E R22, desc[UR8][R2.64+0x10] ;  /* 0x0000100802167981 */ /* 0x000ee2000c1e1900 */
[----:B----4-:R-:W-:-:S03]  /*04c0*/  FFMA R23, R20, R21, R23 ;  /* 0x0000001514177223 */ /* 0x010fc60000000017 */
[----:B------:R-:W4:Y:S04]  /*04d0*/  LDG.E R20, desc[UR8][R2.64+0xc] ;  /* 0x00000c0802147981 */ /* 0x000f28000c1e1900 */
[----:B------:R-:W4:Y:S01]  /*04e0*/  LDG.E R21, desc[UR8][R4.64+0x2c] ;  /* 0x00002c0804157981 */ /* 0x000f22000c1e1900 */
[----:B-----5:R-:W-:-:S03]  /*04f0*/  FFMA R25, R24, R25, R23 ;  /* 0x0000001918197223 */ /* 0x020fc60000000017 */
[----:B------:R-:W3:Y:S04]  /*0500*/  LDG.E R23, desc[UR8][R4.64+0x30] ;  /* 0x0000300804177981 */ /* 0x000ee8000c1e1900 */
[----:B------:R-:W5:Y:S01]  /*0510*/  LDG.E R24, desc[UR8][R2.64+0x14] ;  /* 0x0000140802187981 */ /* 0x000f62000c1e1900 */
[----:B------:R-:W-:-:S03]  /*0520*/  FFMA R28, R16, R19, R25 ;  /* 0x00000013101c7223 */ /* 0x000fc60000000019 */
[----:B------:R-:W5:Y:S04]  /*0530*/  LDG.E R25, desc[UR8][R4.64+0x34] ;  /* 0x0000340804197981 */ /* 0x000f68000c1e1900 */
[----:B------:R-:W5:Y:S04]  /*0540*/  LDG.E R19, desc[UR8][R2.64+0x18] ;  /* 0x0000180802137981 */ /* 0x000f68000c1e1900 */
[----:B------:R-:W5:Y:S01]  /*0550*/  LDG.E R16, desc[UR8][R4.64+0x38] ;  /* 0x0000380804107981 */ /* 0x000f62000c1e1900 */
[----:B------:R-:W-:-:S05]  /*0560*/  VIADD R13, R13, 0x10 ;  /* 0x000000100d0d7836 */ /* 0x000fca0000000000 */
[----:B------:R-:W-:Y:S02]  /*0570*/  ISETP.NE.AND P0, PT, R13, RZ, PT ;  /* 0x000000ff0d00720c */ /* 0x000fe40003f05270 */
[----:B------:R-:W-:Y:S01]  /*0580*/  IADD3 R12, PT, PT, R12, 0x10, RZ ;  /* 0x000000100c0c7810 */ /* 0x000fe20007ffe0ff */
[----:B--2---:R-:W-:-:S04]  /*0590*/  FFMA R15, R15, R14, R28 ;  /* 0x0000000e0f0f7223 */ /* 0x004fc8000000001c */
[----:B----4-:R-:W-:-:S04]  /*05a0*/  FFMA R15, R20, R21, R15 ;  /* 0x00000015140f7223 */ /* 0x010fc8000000000f */
[----:B---3--:R-:W-:-:S04]  /*05b0*/  FFMA R15, R22, R23, R15 ;  /* 0x00000017160f7223 */ /* 0x008fc8000000000f */
[----:B-----5:R-:W-:Y:S01]  /*05c0*/  FFMA R24, R24, R25, R15 ;  /* 0x0000001918187223 */ /* 0x020fe2000000000f */
[----:B------:R-:W-:-:S03]  /*05d0*/  IADD3 R15, P1, PT, R2, 0x40, RZ ;  /* 0x00000040020f7810 */ /* 0x000fc60007f3e0ff */
[----:B------:R-:W-:Y:S01]  /*05e0*/  FFMA R19, R19, R16, R24 ;  /* 0x0000001013137223 */ /* 0x000fe20000000018 */
[----:B------:R-:W-:-:S03]  /*05f0*/  IADD3.X R16, PT, PT, RZ, R3, RZ, P1, !PT ;  /* 0x00000003ff107210 */ /* 0x000fc60000ffe4ff */
[----:B------:R-:W-:Y:S01]  /*0600*/  FFMA R14, R26, R27, R19 ;  /* 0x0000001b1a0e7223 */ /* 0x000fe20000000013 */
[----:B------:R-:W-:Y:S06]  /*0610*/  @P0 BRA `(.L_x_7) ;  /* 0xfffffffc00180947 */ /* 0x000fec000383ffff */
[----:B------:R-:W-:-:S07]  /*0620*/  IMAD.MOV.U32 R15, RZ, RZ, R9 ;  /* 0x000000ffff0f7224 */ /* 0x000fce00078e0009 */
.L_x_6:
[----:B------:R-:W-:-:S13]  /*0630*/  ISETP.NE.AND P0, PT, R17, RZ, PT ;  /* 0x000000ff1100720c */ /* 0x000fda0003f05270 */
[----:B------:R-:W-:Y:S05]  /*0640*/  @!P0 BRA `(.L_x_8) ;  /* 0x0000000400748947 */ /* 0x000fea0003800000 */
[----:B------:R-:W-:Y:S02]  /*0650*/  IADD3 R2, PT, PT, R17, -0x1, RZ ;  /* 0xffffffff11027810 */ /* 0x000fe40007ffe0ff */
[----:B------:R-:W-:Y:S02]  /*0660*/  ISETP.NE.AND P0, PT, R18, RZ, PT ;  /* 0x000000ff1200720c */ /* 0x000fe40003f05270 */
[----:B------:R-:W-:-:S13]  /*0670*/  ISETP.GE.U32.AND P1, PT, R2, 0x7, PT ;  /* 0x000000070200780c */ /* 0x000fda0003f26070 */
[----:B------:R-:W-:Y:S05]  /*0680*/  @!P1 BRA `(.L_x_9) ;  /* 0x0000000000909947 */ /* 0x000fea0003800000 */
[----:B------:R-:W0:Y:S01]  /*0690*/  LDC.64 R2, c[0x0][0x388] ;  /* 0x0000e200ff027b82 */ /* 0x000e220000000a00 */
[----:B------:R-:W-:Y:S01]  /*06a0*/  IADD3 R21, PT, PT, R15, UR10, RZ ;  /* 0x0000000a0f157c10 */ /* 0x000fe2000fffe0ff */
[----:B------:R-:W-:-:S06]  /*06b0*/  IMAD.IADD R13, R8, 0x1, R15 ;  /* 0x00000001080d7824 */ /* 0x000fcc00078e020f */
[----:B------:R-:W1:Y:S01]  /*06c0*/  LDC.64 R4, c[0x0][0x380] ;  /* 0x0000e000ff047b82 */ /* 0x000e620000000a00 */
[----:B0-----:R-:W-:-:S07]  /*06d0*/  IMAD.WIDE.U32 R20, R21, 0x4, R2 ;  /* 0x0000000415147825 */ /* 0x001fce00078e0002 */
[----:B------:R-:W0:Y:S01]  /*06e0*/  LDC.64 R2, c[0x0][0x388] ;  /* 0x0000e200ff027b82 */ /* 0x000e220000000a00 */
[----:B------:R-:W2:Y:S01]  /*06f0*/  LDG.E R23, desc[UR8][R20.64] ;  /* 0x0000000814177981 */ /* 0x000ea2000c1e1900 */
[----:B-1----:R-:W-:-:S05]  /*0700*/  IMAD.WIDE R4, R13, 0x4, R4 ;  /* 0x000000040d047825 */ /* 0x002fca00078e0204 */
[----:B------:R-:W2:Y:S01]  /*0710*/  LDG.E R22, desc[UR8][R4.64] ;  /* 0x0000000804167981 */ /* 0x000ea2000c1e1900 */
[----:B------:R-:W-:-:S03]  /*0720*/  IADD3 R12, P1, PT, R15, UR10, RZ ;  /* 0x0000000a0f0c7c10 */ /* 0x000fc6000ff3e0ff */
[----:B------:R-:W3:Y:S01]  /*0730*/  LDG.E R16, desc[UR8][R4.64+0x8] ;  /* 0x0000080804107981 */ /* 0x000ee2000c1e1900 */
[----:B------:R-:W-:-:S03]  /*0740*/  IADD3.X R13, PT, PT, RZ, RZ, RZ, P1, !PT ;  /* 0x000000ffff0d7210 */ /* 0x000fc60000ffe4ff */
[----:B------:R-:W4:Y:S04]  /*0750*/  LDG.E R20, desc[UR8][R4.64+0xc] ;  /* 0x00000c0804147981 */ /* 0x000f28000c1e1900 */
[----:B------:R-:W5:Y:S01]  /*0760*/  LDG.E R24, desc[UR8][R4.64+0x10] ;  /* 0x0000100804187981 */ /* 0x000f62000c1e1900 */
[----:B0-----:R-:W-:-:S03]  /*0770*/  LEA R2, P1, R12, R2, 0x2 ;  /* 0x000000020c027211 */ /* 0x001fc600078210ff */
[----:B------:R-:W5:Y:S01]  /*0780*/  LDG.E R29, desc[UR8][R4.64+0x14] ;  /* 0x00001408041d7981 */ /* 0x000f62000c1e1900 */
[----:B------:R-:W-:-:S03]  /*0790*/  LEA.HI.X R3, R12, R3, R13, 0x2, P1 ;  /* 0x000000030c037211 */ /* 0x000fc600008f140d */
[----:B------:R-:W3:Y:S04]  /*07a0*/  LDG.E R12, desc[UR8][R4.64+0x4] ;  /* 0x00000408040c7981 */ /* 0x000ee8000c1e1900 */
[----:B------:R-:W3:Y:S04]  /*07b0*/  LDG.E R13, desc[UR8][R2.64+0x4] ;  /* 0x00000408020d7981 */ /* 0x000ee8000c1e1900 */
[----:B------:R-:W4:Y:S04]  /*07c0*/  LDG.E R19, desc[UR8][R2.64+0x8] ;  /* 0x0000080802137981 */ /* 0x000f28000c1e1900 */
[----:B------:R-:W5:Y:S04]  /*07d0*/  LDG.E R21, desc[UR8][R2.64+0xc] ;  /* 0x00000c0802157981 */ /* 0x000f68000c1e1900 */
[----:B------:R-:W5:Y:S04]  /*07e0*/  LDG.E R27, desc[UR8][R4.64+0x18] ;  /* 0x00001808041b7981 */ /* 0x000f68000c1e1900 */
[----:B------:R-:W5:Y:S04]  /*07f0*/  LDG.E R25, desc[UR8][R2.64+0x1c] ;  /* 0x00001c0802197981 */ /* 0x000f68000c1e1900 */
[----:B------:R-:W5:Y:S01]  /*0800*/  LDG.E R26, desc[UR8][R4.64+0x1c] ;  /* 0x00001c08041a7981 */ /* 0x000f62000c1e1900 */
[----:B--2---:R-:W-:-:S03]  /*0810*/  FFMA R28, R23, R22, R14 ;  /* 0x00000016171c7223 */ /* 0x004fc6000000000e */
[----:B------:R-:W2:Y:S04]  /*0820*/  LDG.E R23, desc[UR8][R2.64+0x10] ;  /* 0x0000100802177981 */ /* 0x000ea8000c1e1900 */
[----:B------:R-:W2:Y:S04]  /*0830*/  LDG.E R22, desc[UR8][R2.64+0x14] ;  /* 0x0000140802167981 */ /* 0x000ea8000c1e1900 */
[----:B------:R-:W2:Y:S01]  /*0840*/  LDG.E R14, desc[UR8][R2.64+0x18] ;  /* 0x00001808020e7981 */ /* 0x000ea2000c1e1900 */
[----:B---3--:R-:W-:-:S04]  /*0850*/  FFMA R12, R13, R12, R28 ;  /* 0x0000000c0d0c7223 */ /* 0x008fc8000000001c */
[----:B----4-:R-:W-:-:S04]  /*0860*/  FFMA R12, R19, R16, R12 ;  /* 0x00000010130c7223 */ /* 0x010fc8000000000c */
[----:B-----5:R-:W-:Y:S01]  /*0870*/  FFMA R12, R21, R20, R12 ;  /* 0x00000014150c7223 */ /* 0x020fe2000000000c */
[----:B------:R-:W-:-:S03]  /*0880*/  IADD3 R15, PT, PT, R15, 0x8, RZ ;  /* 0x000000080f0f7810 */ /* 0x000fc60007ffe0ff */
[----:B--2---:R-:W-:-:S04]  /*0890*/  FFMA R23, R23, R24, R12 ;  /* 0x0000001817177223 */ /* 0x004fc8000000000c */
[----:B------:R-:W-:-:S04]  /*08a0*/  FFMA R23, R22, R29, R23 ;  /* 0x0000001d16177223 */ /* 0x000fc80000000017 */
[----:B------:R-:W-:-:S04]  /*08b0*/  FFMA R14, R14, R27, R23 ;  /* 0x0000001b0e0e7223 */ /* 0x000fc80000000017 */
[----:B------:R-:W-:-:S07]  /*08c0*/  FFMA R14, R25, R26, R14 ;  /* 0x0000001a190e7223 */ /* 0x000fce000000000e */
.L_x_9:
[----:B------:R-:W-:Y:S05]  /*08d0*/  @!P0 BRA `(.L_x_8) ;  /* 0x0000000000d08947 */ /* 0x000fea0003800000 */
[----:B------:R-:W-:Y:S01]  /*08e0*/  VIADD R2, R18, 0xffffffff ;  /* 0xffffffff12027836 */ /* 0x000fe20000000000 */
[----:B------:R-:W-:-:S04]  /*08f0*/  ISETP.NE.AND P0, PT, R10, RZ, PT ;  /* 0x000000ff0a00720c */ /* 0x000fc80003f05270 */
[----:B------:R-:W-:-:S13]  /*0900*/  ISETP.GE.U32.AND P1, PT, R2, 0x3, PT ;  /* 0x000000030200780c */ /* 0x000fda0003f26070 */
[----:B------:R-:W-:Y:S05]  /*0910*/  @!P1 BRA `(.L_x_10) ;  /* 0x0000000000609947 */ /* 0x000fea0003800000 */
[----:B------:R-:W0:Y:S01]  /*0920*/  LDC.64 R4, c[0x0][0x388] ;  /* 0x0000e200ff047b82 */ /* 0x000e220000000a00 */
[C---:B------:R-:W-:Y:S02]  /*0930*/  IADD3 R19, PT, PT, R15.reuse, UR10, RZ ;  /* 0x0000000a0f137c10 */ /* 0x040fe4000fffe0ff */
[----:B------:R-:W-:Y:S02]  /*0940*/  IADD3 R16, P1, PT, R15, UR10, RZ ;  /* 0x0000000a0f107c10 */ /* 0x000fe4000ff3e0ff */
[----:B------:R-:W-:-:S03]  /*0950*/  IADD3 R21, PT, PT, R8, R15, RZ ;  /* 0x0000000f08157210 */ /* 0x000fc60007ffe0ff */
[----:B------:R-:W1:Y:S08]  /*0960*/  LDC.64 R2, c[0x0][0x388] ;  /* 0x0000e200ff027b82 */ /* 0x000e700000000a00 */
[----:B------:R-:W2:Y:S01]  /*0970*/  LDC.64 R12, c[0x0][0x380] ;  /* 0x0000e000ff0c7b82 */ /* 0x000ea20000000a00 */
[----:B0-----:R-:W-:-:S04]  /*0980*/  IMAD.WIDE.U32 R4, R19, 0x4, R4 ;  /* 0x0000000413047825 */ /* 0x001fc800078e0004 */
[----:B------:R-:W-:Y:S02]  /*0990*/  IMAD.X R19, RZ, RZ, RZ, P1 ;  /* 0x000000ffff137224 */ /* 0x000fe400008e06ff */
[----:B------:R-:W3:Y:S01]  /*09a0*/  LDG.E R5, desc[UR8][R4.64] ;  /* 0x0000000804057981 */ /* 0x000ee2000c1e1900 */
[----:B-1----:R-:W-:-:S04]  /*09b0*/  LEA R2, P1, R16, R2, 0x2 ;  /* 0x0000000210027211 */ /* 0x002fc800078210ff */
[----:B------:R-:W-:Y:S01]  /*09c0*/  LEA.HI.X R3, R16, R3, R19, 0x2, P1 ;  /* 0x0000000310037211 */ /* 0x000fe200008f1413 */
[----:B--2---:R-:W-:-:S04]  /*09d0*/  IMAD.WIDE R12, R21, 0x4, R12 ;  /* 0x00000004150c7825 */ /* 0x004fc800078e020c */
[----:B------:R-:W2:Y:S04]  /*09e0*/  LDG.E R19, desc[UR8][R2.64+0x4] ;  /* 0x0000040802137981 */ /* 0x000ea8000c1e1900 */
[----:B------:R-:W3:Y:S04]  /*09f0*/  LDG.E R16, desc[UR8][R12.64] ;  /* 0x000000080c107981 */ /* 0x000ee8000c1e1900 */
[----:B------:R-:W2:Y:S04]  /*0a00*/  LDG.E R20, desc[UR8][R12.64+0x4] ;  /* 0x000004080c147981 */ /* 0x000ea8000c1e1900 */
[----:B------:R-:W4:Y:S04]  /*0a10*/  LDG.E R22, desc[UR8][R12.64+0x8] ;  /* 0x000008080c167981 */ /* 0x000f28000c1e1900 */
[----:B------:R-:W4:Y:S04]  /*0a20*/  LDG.E R21, desc[UR8][R2.64+0x8] ;  /* 0x0000080802157981 */ /* 0x000f28000c1e1900 */
[----:B------:R-:W5:Y:S04]  /*0a30*/  LDG.E R24, desc[UR8][R12.64+0xc] ;  /* 0x00000c080c187981 */ /* 0x000f68000c1e1900 */
[----:B------:R-:W5:Y:S01]  /*0a40*/  LDG.E R23, desc[UR8][R2.64+0xc] ;  /* 0x00000c0802177981 */ /* 0x000f62000c1e1900 */
[----:B------:R-:W-:Y:S01]  /*0a50*/  IADD3 R15, PT, PT, R15, 0x4, RZ ;  /* 0x000000040f0f7810 */ /* 0x000fe20007ffe0ff */
[----:B---3--:R-:W-:-:S04]  /*0a60*/  FFMA R16, R5, R16, R14 ;  /* 0x0000001005107223 */ /* 0x008fc8000000000e */
[----:B--2---:R-:W-:-:S04]  /*0a70*/  FFMA R16, R19, R20, R16 ;  /* 0x0000001413107223 */ /* 0x004fc80000000010 */
[----:B----4-:R-:W-:-:S04]  /*0a80*/  FFMA R16, R21, R22, R16 ;  /* 0x0000001615107223 */ /* 0x010fc80000000010 */
[----:B-----5:R-:W-:-:S07]  /*0a90*/  FFMA R14, R23, R24, R16 ;  /* 0x00000018170e7223 */ /* 0x020fce0000000010 */
.L_x_10:
[----:B------:R-:W-:Y:S05]  /*0aa0*/  @!P0 BRA `(.L_x_8) ;  /* 0x00000000005c8947 */ /* 0x000fea0003800000 */
[----:B------:R-:W0:Y:S01]  /*0ab0*/  LDC.64 R4, c[0x0][0x388] ;  /* 0x0000e200ff047b82 */ /* 0x000e220000000a00 */
[----:B------:R-:W-:Y:S01]  /*0ac0*/  IADD3 R13, PT, PT, R15, UR10, RZ ;  /* 0x0000000a0f0d7c10 */ /* 0x000fe2000fffe0ff */
[----:B------:R-:W-:-:S06]  /*0ad0*/  IMAD.IADD R19, R8, 0x1, R15 ;  /* 0x0000000108137824 */ /* 0x000fcc00078e020f */
[----:B------:R-:W1:Y:S01]  /*0ae0*/  LDC.64 R2, c[0x0][0x380] ;  /* 0x0000e000ff027b82 */ /* 0x000e620000000a00 */
[----:B0-----:R-:W-:-:S06]  /*0af0*/  IMAD.WIDE.U32 R4, R13, 0x4, R4 ;  /* 0x000000040d047825 */ /* 0x001fcc00078e0004 */
[----:B------:R-:W2:Y:S01]  /*0b00*/  LDG.E R5, desc[UR8][R4.64] ;  /* 0x0000000804057981 */ /* 0x000ea2000c1e1900 */
[----:B-1----:R-:W-:-:S05]  /*0b10*/  IMAD.WIDE R2, R19, 0x4, R2 ;  /* 0x0000000413027825 */ /* 0x002fca00078e0202 */
[----:B------:R-:W2:Y:S01]  /*0b20*/  LDG.E R12, desc[UR8][R2.64] ;  /* 0x00000008020c7981 */ /* 0x000ea2000c1e1900 */
[----:B------:R-:W-:Y:S01]  /*0b30*/  ISETP.NE.AND P0, PT, R10, 0x1, PT ;  /* 0x000000010a00780c */ /* 0x000fe20003f05270 */
[----:B--2---:R-:W-:-:S12]  /*0b40*/  FFMA R14, R5, R12, R14 ;  /* 0x0000000c050e7223 */ /* 0x004fd8000000000e */
[----:B------:R-:W-:Y:S05]  /*0b50*/  @!P0 BRA `(.L_x_8) ;  /* 0x0000000000308947 */ /* 0x000fea0003800000 */
[----:B------:R-:W0:Y:S01]  /*0b60*/  LDC.64 R4, c[0x0][0x388] ;  /* 0x0000e200ff047b82 */ /* 0x000e220000000a00 */
[----:B------:R-:W-:Y:S02]  /*0b70*/  IADD3 R12, P1, PT, R15, UR10, RZ ;  /* 0x0000000a0f0c7c10 */ /* 0x000fe4000ff3e0ff */
[----:B------:R-:W-:Y:S02]  /*0b80*/  ISETP.NE.AND P0, PT, R10, 0x2, PT ;  /* 0x000000020a00780c */ /* 0x000fe40003f05270 */
[----:B------:R-:W-:-:S11]  /*0b90*/  IADD3.X R13, PT, PT, RZ, RZ, RZ, P1, !PT ;  /* 0x000000ffff0d7210 */ /* 0x000fd60000ffe4ff */
[----:B------:R-:W2:Y:S01]  /*0ba0*/  @P0 LDG.E R16, desc[UR8][R2.64+0x8] ;  /* 0x0000080802100981 */ /* 0x000ea2000c1e1900 */
[----:B0-----:R-:W-:-:S04]  /*0bb0*/  LEA R4, P1, R12, R4, 0x2 ;  /* 0x000000040c047211 */ /* 0x001fc800078210ff */
[----:B------:R-:W-:Y:S02]  /*0bc0*/  LEA.HI.X R5, R12, R5, R13, 0x2, P1 ;  /* 0x000000050c057211 */ /* 0x000fe400008f140d */
[----:B------:R-:W3:Y:S04]  /*0bd0*/  LDG.E R12, desc[UR8][R2.64+0x4] ;  /* 0x00000408020c7981 */ /* 0x000ee8000c1e1900 */
[----:B------:R-:W3:Y:S04]  /*0be0*/  LDG.E R13, desc[UR8][R4.64+0x4] ;  /* 0x00000408040d7981 */ /* 0x000ee8000c1e1900 */
[----:B------:R-:W2:Y:S01]  /*0bf0*/  @P0 LDG.E R15, desc[UR8][R4.64+0x8] ;  /* 0x00000808040f0981 */ /* 0x000ea2000c1e1900 */
[----:B---3--:R-:W-:-:S04]  /*0c00*/  FFMA R14, R13, R12, R14 ;  /* 0x0000000c0d0e7223 */ /* 0x008fc8000000000e */
[----:B--2---:R-:W-:-:S07]  /*0c10*/  @P0 FFMA R14, R15, R16, R14 ;  /* 0x000000100f0e0223 */ /* 0x004fce000000000e */
.L_x_8:
[----:B------:R-:W-:-:S04]  /*0c20*/  FSETP.GT.AND P0, PT, R14, RZ, PT ;  /* 0x000000ff0e00720b */ /* 0x000fc80003f04000 */
[----:B------:R-:W-:-:S04]  /*0c30*/  SEL R3, RZ, 0x1, !P0 ;  /* 0x00000001ff037807 */ /* 0x000fc80004000000 */
[----:B------:R-:W-:-:S04]  /*0c40*/  IADD3 R2, P0, PT, R6, R3, RZ ;  /* 0x0000000306027210 */ /* 0x000fc80007f1e0ff */
[----:B------:R-:W-:Y:S01]  /*0c50*/  IADD3.X R7, PT, PT, RZ, R7, RZ, P0, !PT ;  /* 0x00000007ff077210 */ /* 0x000fe200007fe4ff */
[----:B------:R-:W-:-:S03]  /*0c60*/  IMAD.SHL.U32 R6, R2, 0x2, RZ ;  /* 0x0000000202067824 */ /* 0x000fc600078e00ff */
[----:B------:R-:W-:Y:S01]  /*0c70*/  SHF.L.U64.HI R7, R2, 0x1, R7 ;  /* 0x0000000102077819 */ /* 0x000fe20000010207 */
[----:B------:R-:W-:Y:S06]  /*0c80*/  BRA.U UP0, `(.L_x_11) ;  /* 0xfffffff5003c7547 */ /* 0x000fec000b83ffff */
.L_x_5:
[----:B------:R-:W0:Y:S01]  /*0c90*/  LDCU UR4, c[0x0][0x3a4] ;  /* 0x00007480ff0477ac */ /* 0x000e220008000800 */
[----:B------:R-:W1:Y:S01]  /*0ca0*/  LDC.64 R2, c[0x0][0x390] ;  /* 0x0000e400ff027b82 */ /* 0x000e620000000a00 */
[----:B------:R-:W-:Y:S01]  /*0cb0*/  MOV R4, R6 ;  /* 0x0000000600047202 */ /* 0x000fe20000000f00 */
[----:B------:R-:W-:Y:S01]  /*0cc0*/  IMAD.MOV.U32 R5, RZ, RZ, R7 ;  /* 0x000000ffff057224 */ /* 0x000fe200078e0007 */
[----:B0-----:R-:W-:-:S04]  /*0cd0*/  IADD3 R8, PT, PT, R0, UR4, RZ ;  /* 0x0000000400087c10 */ /* 0x001fc8000fffe0ff */
[----:B------:R-:W-:Y:S02]  /*0ce0*/  SHF.R.S32.HI R9, RZ, 0x1f, R8 ;  /* 0x0000001fff097819 */ /* 0x000fe40000011408 */
[----:B------:R-:W-:Y:S01]  /*0cf0*/  MOV R6, R8 ;  /* 0x0000000800067202 */ /* 0x000fe20000000f00 */
[----:B-1----:R-:W-:Y:S01]  /*0d00*/  IMAD.WIDE R2, R0, 0x10, R2 ;  /* 0x0000001000027825 */ /* 0x002fe200078e0202 */
[----:B------:R-:W-:-:S05]  /*0d10*/  MOV R7, R9 ;  /* 0x0000000900077202 */ /* 0x000fca0000000f00 */
[----:B------:R-:W-:Y:S01]  /*0d20*/  STG.E.128 desc[UR8][R2.64], R4 ;  /* 0x0000000402007986 */ /* 0x000fe2000c101d08 */
[----:B------:R-:W-:Y:S05]  /*0d30*/  EXIT ;  /* 0x000000000000794d */ /* 0x000fea0003800000 */
.L_x_12:
        /* <DEDUP_REMOVED lines=12> */
.L_x_14:


//--------------------- .nv.shared.reserved.0     --------------------------
	.section	.nv.shared.reserved.0,"aw",@nobits
	.weak		__nv_reservedSMEM_offset_0_alias
	.size		__nv_reservedSMEM_offset_0_alias, 0, 64
	.other		__nv_reservedSMEM_offset_0_alias,@"STO_CUDA_RESERVED_SHARED STV_DEFAULT"
__nv_reservedSMEM_offset_0_alias:
	.zero		0
	.zero		64


//--------------------- .nv.constant0._Z19pairwise_similarityP6ulong2S0_Pfii --------------------------
	.section	.nv.constant0._Z19pairwise_similarityP6ulong2S0_Pfii,"a",@progbits
	.sectionflags	@""
	.align	4
.nv.constant0._Z19pairwise_similarityP6ulong2S0_Pfii:
	.zero		928


//--------------------- .nv.constant0._Z14compute_hashesPfS_P6ulong2iiii --------------------------
	.section	.nv.constant0._Z14compute_hashesPfS_P6ulong2iiii,"a",@progbits
	.sectionflags	@""
	.align	4
.nv.constant0._Z14compute_hashesPfS_P6ulong2iiii:
	.zero		936


//--------------------- SYMBOLS --------------------------

	.type		.nv.reservedSmem.offset0,@object
	.size		.nv.reservedSmem.offset0,0x4
